	.target	sm_100a

	.elftype	@"ET_EXEC"


//--------------------- .note.nv.tkinfo           --------------------------
	.section	.note.nv.tkinfo,"",@"SHT_NOTE"
	.sectionflags	@"SHF_NOTE_NV_TKINFO"
	.tkinfo
        /*0018*/ 	.word	0x00000002
        /*0030*/ 	.string	""
        /*0030*/ 	.string	"ptxas"
        /*0030*/ 	.string	"Cuda compilation tools, release 13.0, V13.0.88"
        /*0030*/ 	.string	"Build cuda_13.0.r13.0/compiler.36424714_0"
        /*0030*/ 	.string	"-arch sm_100a -m 64 "



//--------------------- .note.nv.cuinfo           --------------------------
	.section	.note.nv.cuinfo,"",@"SHT_NOTE"
	.sectionflags	@"SHF_NOTE_NV_CUINFO"
        /*0018*/ 	.short	0x0002
        /*001a*/ 	.short	0x0064
        /*001c*/ 	.short	0x0082
	.zero		2


//--------------------- .nv.info                  --------------------------
	.section	.nv.info,"",@"SHT_CUDA_INFO"
	.align	4


	//----- nvinfo : EIATTR_REGCOUNT
	.align		4
        /*0000*/ 	.byte	0x04, 0x2f
        /*0002*/ 	.short	(.L_20 - .L_19)
	.align		4
.L_19:
        /*0004*/ 	.word	index@(_ZN17fastertransformer21gen_relative_pos_biasIfiEEvPT_PKS1_PKT0_ii)
        /*0008*/ 	.word	0x0000000e


	//----- nvinfo : EIATTR_FRAME_SIZE
	.align		4
.L_20:
        /*000c*/ 	.byte	0x04, 0x11
        /*000e*/ 	.short	(.L_22 - .L_21)
	.align		4
.L_21:
        /*0010*/ 	.word	index@(_ZN17fastertransformer21gen_relative_pos_biasIfiEEvPT_PKS1_PKT0_ii)
        /*0014*/ 	.word	0x00000000


	//----- nvinfo : EIATTR_REGCOUNT
	.align		4
.L_22:
        /*0018*/ 	.byte	0x04, 0x2f
        /*001a*/ 	.short	(.L_24 - .L_23)
	.align		4
.L_23:
        /*001c*/ 	.word	index@(_ZN17fastertransformer21gen_relative_pos_biasI6__halfiEEvPT_PKS2_PKT0_ii)
        /*0020*/ 	.word	0x0000000e


	//----- nvinfo : EIATTR_FRAME_SIZE
	.align		4
.L_24:
        /*0024*/ 	.byte	0x04, 0x11
        /*0026*/ 	.short	(.L_26 - .L_25)
	.align		4
.L_25:
        /*0028*/ 	.word	index@(_ZN17fastertransformer21gen_relative_pos_biasI6__halfiEEvPT_PKS2_PKT0_ii)
        /*002c*/ 	.word	0x00000000


	//----- nvinfo : EIATTR_REGCOUNT
	.align		4
.L_26:
        /*0030*/ 	.byte	0x04, 0x2f
        /*0032*/ 	.short	(.L_28 - .L_27)
	.align		4
.L_27:
        /*0034*/ 	.word	index@(_ZN17fastertransformer21gen_relative_pos_biasIflEEvPT_PKS1_PKT0_ii)
        /*0038*/ 	.word	0x0000000c


	//----- nvinfo : EIATTR_FRAME_SIZE
	.align		4
.L_28:
        /*003c*/ 	.byte	0x04, 0x11
        /*003e*/ 	.short	(.L_30 - .L_29)
	.align		4
.L_29:
        /*0040*/ 	.word	index@(_ZN17fastertransformer21gen_relative_pos_biasIflEEvPT_PKS1_PKT0_ii)
        /*0044*/ 	.word	0x00000000


	//----- nvinfo : EIATTR_REGCOUNT
	.align		4
.L_30:
        /*0048*/ 	.byte	0x04, 0x2f
        /*004a*/ 	.short	(.L_32 - .L_31)
	.align		4
.L_31:
        /*004c*/ 	.word	index@(_ZN17fastertransformer21gen_relative_pos_biasI6__halflEEvPT_PKS2_PKT0_ii)
        /*0050*/ 	.word	0x0000000c


	//----- nvinfo : EIATTR_FRAME_SIZE
	.align		4
.L_32:
        /*0054*/ 	.byte	0x04, 0x11
        /*0056*/ 	.short	(.L_34 - .L_33)
	.align		4
.L_33:
        /*0058*/ 	.word	index@(_ZN17fastertransformer21gen_relative_pos_biasI6__halflEEvPT_PKS2_PKT0_ii)
        /*005c*/ 	.word	0x00000000


	//----- nvinfo : EIATTR_REGCOUNT
	.align		4
.L_34:
        /*0060*/ 	.byte	0x04, 0x2f
        /*0062*/ 	.short	(.L_36 - .L_35)
	.align		4
.L_35:
        /*0064*/ 	.word	index@(_ZN17fastertransformer21generate_alibi_slopesIfEEvPT_m)
        /*0068*/ 	.word	0x00000010


	//----- nvinfo : EIATTR_FRAME_SIZE
	.align		4
.L_36:
        /*006c*/ 	.byte	0x04, 0x11
        /*006e*/ 	.short	(.L_38 - .L_37)
	.align		4
.L_37:
        /*0070*/ 	.word	index@(_ZN17fastertransformer21generate_alibi_slopesIfEEvPT_m)
        /*0074*/ 	.word	0x00000000


	//----- nvinfo : EIATTR_REGCOUNT
	.align		4
.L_38:
        /*0078*/ 	.byte	0x04, 0x2f
        /*007a*/ 	.short	(.L_40 - .L_39)
	.align		4
.L_39:
        /*007c*/ 	.word	index@(_ZN17fastertransformer21generate_alibi_slopesI6__halfEEvPT_m)
        /*0080*/ 	.word	0x0000000d


	//----- nvinfo : EIATTR_FRAME_SIZE
	.align		4
.L_40:
        /*0084*/ 	.byte	0x04, 0x11
        /*0086*/ 	.short	(.L_42 - .L_41)
	.align		4
.L_41:
        /*0088*/ 	.word	index@(_ZN17fastertransformer21generate_alibi_slopesI6__halfEEvPT_m)
        /*008c*/ 	.word	0x00000000


	//----- nvinfo : EIATTR_MIN_STACK_SIZE
	.align		4
.L_42:
        /*0090*/ 	.byte	0x04, 0x12
        /*0092*/ 	.short	(.L_44 - .L_43)
	.align		4
.L_43:
        /*0094*/ 	.word	index@(_ZN17fastertransformer21generate_alibi_slopesI6__halfEEvPT_m)
        /*0098*/ 	.word	0x00000000


	//----- nvinfo : EIATTR_MIN_STACK_SIZE
	.align		4
.L_44:
        /*009c*/ 	.byte	0x04, 0x12
        /*009e*/ 	.short	(.L_46 - .L_45)
	.align		4
.L_45:
        /*00a0*/ 	.word	index@(_ZN17fastertransformer21generate_alibi_slopesIfEEvPT_m)
        /*00a4*/ 	.word	0x00000000


	//----- nvinfo : EIATTR_MIN_STACK_SIZE
	.align		4
.L_46:
        /*00a8*/ 	.byte	0x04, 0x12
        /*00aa*/ 	.short	(.L_48 - .L_47)
	.align		4
.L_47:
        /*00ac*/ 	.word	index@(_ZN17fastertransformer21gen_relative_pos_biasI6__halflEEvPT_PKS2_PKT0_ii)
        /*00b0*/ 	.word	0x00000000


	//----- nvinfo : EIATTR_MIN_STACK_SIZE
	.align		4
.L_48:
        /*00b4*/ 	.byte	0x04, 0x12
        /*00b6*/ 	.short	(.L_50 - .L_49)
	.align		4
.L_49:
        /*00b8*/ 	.word	index@(_ZN17fastertransformer21gen_relative_pos_biasIflEEvPT_PKS1_PKT0_ii)
        /*00bc*/ 	.word	0x00000000


	//----- nvinfo : EIATTR_MIN_STACK_SIZE
	.align		4
.L_50:
        /*00c0*/ 	.byte	0x04, 0x12
        /*00c2*/ 	.short	(.L_52 - .L_51)
	.align		4
.L_51:
        /*00c4*/ 	.word	index@(_ZN17fastertransformer21gen_relative_pos_biasI6__halfiEEvPT_PKS2_PKT0_ii)
        /*00c8*/ 	.word	0x00000000


	//----- nvinfo : EIATTR_MIN_STACK_SIZE
	.align		4
.L_52:
        /*00cc*/ 	.byte	0x04, 0x12
        /*00ce*/ 	.short	(.L_54 - .L_53)
	.align		4
.L_53:
        /*00d0*/ 	.word	index@(_ZN17fastertransformer21gen_relative_pos_biasIfiEEvPT_PKS1_PKT0_ii)
        /*00d4*/ 	.word	0x00000000
.L_54:


//--------------------- .nv.compat                --------------------------
	.section	.nv.compat,"",@"SHT_CUDA_COMPAT_INFO"
	.align	4
        /*0000*/ 	.byte	0x02, 0x09, 0x01, 0x00, 0x02, 0x02, 0x01, 0x00, 0x02, 0x05, 0x05, 0x00, 0x03, 0x07, 0x01, 0x01
        /*0010*/ 	.byte	0x02, 0x03, 0x00, 0x00, 0x02, 0x06, 0x01, 0x00, 0x04, 0x0b, 0x08, 0x00, 0x09, 0x00, 0x00, 0x00
        /*0020*/ 	.byte	0x00, 0x00, 0x00, 0x00


//--------------------- .nv.info._ZN17fastertransformer21generate_alibi_slopesI6__halfEEvPT_m --------------------------
	.section	.nv.info._ZN17fastertransformer21generate_alibi_slopesI6__halfEEvPT_m,"",@"SHT_CUDA_INFO"
	.sectionflags	@""
	.align	4


	//----- nvinfo : EIATTR_CUDA_API_VERSION
	.align		4
        /*0000*/ 	.byte	0x04, 0x37
        /*0002*/ 	.short	(.L_56 - .L_55)
.L_55:
        /*0004*/ 	.word	0x00000082


	//----- nvinfo : EIATTR_KPARAM_INFO
	.align		4
.L_56:
        /*0008*/ 	.byte	0x04, 0x17
        /*000a*/ 	.short	(.L_58 - .L_57)
.L_57:
        /*000c*/ 	.word	0x00000000
        /*0010*/ 	.short	0x0001
        /*0012*/ 	.short	0x0008
        /*0014*/ 	.byte	0x00, 0xf0, 0x21, 0x00


	//----- nvinfo : EIATTR_KPARAM_INFO
	.align		4
.L_58:
        /*0018*/ 	.byte	0x04, 0x17
        /*001a*/ 	.short	(.L_60 - .L_59)
.L_59:
        /*001c*/ 	.word	0x00000000
        /*0020*/ 	.short	0x0000
        /*0022*/ 	.short	0x0000
        /*0024*/ 	.byte	0x00, 0xf5, 0x21, 0x00


	//----- nvinfo : EIATTR_SPARSE_MMA_MASK
	.align		4
.L_60:
        /*0028*/ 	.byte	0x03, 0x50
        /*002a*/ 	.short	0x0000


	//----- nvinfo : EIATTR_MAXREG_COUNT
	.align		4
        /*002c*/ 	.byte	0x03, 0x1b
        /*002e*/ 	.short	0x00ff


	//----- nvinfo : EIATTR_MERCURY_ISA_VERSION
	.align		4
        /*0030*/ 	.byte	0x03, 0x5f
        /*0032*/ 	.short	0x0101


	//----- nvinfo : EIATTR_VRC_CTA_INIT_COUNT
	.align		4
        /*0034*/ 	.byte	0x02, 0x4a
	.zero		1
	.zero		1


	//----- nvinfo : EIATTR_EXIT_INSTR_OFFSETS
	.align		4
        /*0038*/ 	.byte	0x04, 0x1c
        /*003a*/ 	.short	(.L_62 - .L_61)


	//   ....[0]....
.L_61:
        /*003c*/ 	.word	0x00000050


	//   ....[1]....
        /*0040*/ 	.word	0x000003e0


	//----- nvinfo : EIATTR_CRS_STACK_SIZE
	.align		4
.L_62:
        /*0044*/ 	.byte	0x04, 0x1e
        /*0046*/ 	.short	(.L_64 - .L_63)
.L_63:
        /*0048*/ 	.word	0x00000000


	//----- nvinfo : EIATTR_CBANK_PARAM_SIZE
	.align		4
.L_64:
        /*004c*/ 	.byte	0x03, 0x19
        /*004e*/ 	.short	0x0010


	//----- nvinfo : EIATTR_PARAM_CBANK
	.align		4
        /*0050*/ 	.byte	0x04, 0x0a
        /*0052*/ 	.short	(.L_66 - .L_65)
	.align		4
.L_65:
        /*0054*/ 	.word	index@(.nv.constant0._ZN17fastertransformer21generate_alibi_slopesI6__halfEEvPT_m)
        /*0058*/ 	.short	0x0380
        /*005a*/ 	.short	0x0010


	//----- nvinfo : EIATTR_SW_WAR
	.align		4
.L_66:
        /*005c*/ 	.byte	0x04, 0x36
        /*005e*/ 	.short	(.L_68 - .L_67)
.L_67:
        /*0060*/ 	.word	0x00000008
.L_68:


//--------------------- .nv.info._ZN17fastertransformer21generate_alibi_slopesIfEEvPT_m --------------------------
	.section	.nv.info._ZN17fastertransformer21generate_alibi_slopesIfEEvPT_m,"",@"SHT_CUDA_INFO"
	.sectionflags	@""
	.align	4


	//----- nvinfo : EIATTR_CUDA_API_VERSION
	.align		4
        /*0000*/ 	.byte	0x04, 0x37
        /*0002*/ 	.short	(.L_70 - .L_69)
.L_69:
        /*0004*/ 	.word	0x00000082


	//----- nvinfo : EIATTR_KPARAM_INFO
	.align		4
.L_70:
        /*0008*/ 	.byte	0x04, 0x17
        /*000a*/ 	.short	(.L_72 - .L_71)
.L_71:
        /*000c*/ 	.word	0x00000000
        /*0010*/ 	.short	0x0001
        /*0012*/ 	.short	0x0008
        /*0014*/ 	.byte	0x00, 0xf0, 0x21, 0x00


	//----- nvinfo : EIATTR_KPARAM_INFO
	.align		4
.L_72:
        /*0018*/ 	.byte	0x04, 0x17
        /*001a*/ 	.short	(.L_74 - .L_73)
.L_73:
        /*001c*/ 	.word	0x00000000
        /*0020*/ 	.short	0x0000
        /*0022*/ 	.short	0x0000
        /*0024*/ 	.byte	0x00, 0xf5, 0x21, 0x00


	//----- nvinfo : EIATTR_SPARSE_MMA_MASK
	.align		4
.L_74:
        /*0028*/ 	.byte	0x03, 0x50
        /*002a*/ 	.short	0x0000


	//----- nvinfo : EIATTR_MAXREG_COUNT
	.align		4
        /*002c*/ 	.byte	0x03, 0x1b
        /*002e*/ 	.short	0x00ff


	//----- nvinfo : EIATTR_MERCURY_ISA_VERSION
	.align		4
        /*0030*/ 	.byte	0x03, 0x5f
        /*0032*/ 	.short	0x0101


	//----- nvinfo : EIATTR_VRC_CTA_INIT_COUNT
	.align		4
        /*0034*/ 	.byte	0x02, 0x4a
	.zero		1
	.zero		1


	//----- nvinfo : EIATTR_EXIT_INSTR_OFFSETS
	.align		4
        /*0038*/ 	.byte	0x04, 0x1c
        /*003a*/ 	.short	(.L_76 - .L_75)


	//   ....[0]....
.L_75:
        /*003c*/ 	.word	0x00000050


	//   ....[1]....
        /*0040*/ 	.word	0x00000330


	//----- nvinfo : EIATTR_CRS_STACK_SIZE
	.align		4
.L_76:
        /*0044*/ 	.byte	0x04, 0x1e
        /*0046*/ 	.short	(.L_78 - .L_77)
.L_77:
        /*0048*/ 	.word	0x00000000


	//----- nvinfo : EIATTR_CBANK_PARAM_SIZE
	.align		4
.L_78:
        /*004c*/ 	.byte	0x03, 0x19
        /*004e*/ 	.short	0x0010


	//----- nvinfo : EIATTR_PARAM_CBANK
	.align		4
        /*0050*/ 	.byte	0x04, 0x0a
        /*0052*/ 	.short	(.L_80 - .L_79)
	.align		4
.L_79:
        /*0054*/ 	.word	index@(.nv.constant0._ZN17fastertransformer21generate_alibi_slopesIfEEvPT_m)
        /*0058*/ 	.short	0x0380
        /*005a*/ 	.short	0x0010


	//----- nvinfo : EIATTR_SW_WAR
	.align		4
.L_80:
        /*005c*/ 	.byte	0x04, 0x36
        /*005e*/ 	.short	(.L_82 - .L_81)
.L_81:
        /*0060*/ 	.word	0x00000008
.L_82:


//--------------------- .nv.info._ZN17fastertransformer21gen_relative_pos_biasI6__halflEEvPT_PKS2_PKT0_ii --------------------------
	.section	.nv.info._ZN17fastertransformer21gen_relative_pos_biasI6__halflEEvPT_PKS2_PKT0_ii,"",@"SHT_CUDA_INFO"
	.sectionflags	@""
	.align	4


	//----- nvinfo : EIATTR_CUDA_API_VERSION
	.align		4
        /*0000*/ 	.byte	0x04, 0x37
        /*0002*/ 	.short	(.L_84 - .L_83)
.L_83:
        /*0004*/ 	.word	0x00000082


	//----- nvinfo : EIATTR_KPARAM_INFO
	.align		4
.L_84:
        /*0008*/ 	.byte	0x04, 0x17
        /*000a*/ 	.short	(.L_86 - .L_85)
.L_85:
        /*000c*/ 	.word	0x00000000
        /*0010*/ 	.short	0x0004
        /*0012*/ 	.short	0x001c
        /*0014*/ 	.byte	0x00, 0xf0, 0x11, 0x00


	//----- nvinfo : EIATTR_KPARAM_INFO
	.align		4
.L_86:
        /*0018*/ 	.byte	0x04, 0x17
        /*001a*/ 	.short	(.L_88 - .L_87)
.L_87:
        /*001c*/ 	.word	0x00000000
        /*0020*/ 	.short	0x0003
        /*0022*/ 	.short	0x0018
        /*0024*/ 	.byte	0x00, 0xf0, 0x11, 0x00


	//----- nvinfo : EIATTR_KPARAM_INFO
	.align		4
.L_88:
        /*0028*/ 	.byte	0x04, 0x17
        /*002a*/ 	.short	(.L_90 - .L_89)
.L_89:
        /*002c*/ 	.word	0x00000000
        /*0030*/ 	.short	0x0002
        /*0032*/ 	.short	0x0010
        /*0034*/ 	.byte	0x00, 0xf5, 0x21, 0x00


	//----- nvinfo : EIATTR_KPARAM_INFO
	.align		4
.L_90:
        /*0038*/ 	.byte	0x04, 0x17
        /*003a*/ 	.short	(.L_92 - .L_91)
.L_91:
        /*003c*/ 	.word	0x00000000
        /*0040*/ 	.short	0x0001
        /*0042*/ 	.short	0x0008
        /*0044*/ 	.byte	0x00, 0xf5, 0x21, 0x00


	//----- nvinfo : EIATTR_KPARAM_INFO
	.align		4
.L_92:
        /*0048*/ 	.byte	0x04, 0x17
        /*004a*/ 	.short	(.L_94 - .L_93)
.L_93:
        /*004c*/ 	.word	0x00000000
        /*0050*/ 	.short	0x0000
        /*0052*/ 	.short	0x0000
        /*0054*/ 	.byte	0x00, 0xf5, 0x21, 0x00


	//----- nvinfo : EIATTR_SPARSE_MMA_MASK
	.align		4
.L_94:
        /*0058*/ 	.byte	0x03, 0x50
        /*005a*/ 	.short	0x0000


	//----- nvinfo : EIATTR_MAXREG_COUNT
	.align		4
        /*005c*/ 	.byte	0x03, 0x1b
        /*005e*/ 	.short	0x00ff


	//----- nvinfo : EIATTR_MERCURY_ISA_VERSION
	.align		4
        /*0060*/ 	.byte	0x03, 0x5f
        /*0062*/ 	.short	0x0101


	//----- nvinfo : EIATTR_VRC_CTA_INIT_COUNT
	.align		4
        /*0064*/ 	.byte	0x02, 0x4a
	.zero		1
	.zero		1


	//----- nvinfo : EIATTR_EXIT_INSTR_OFFSETS
	.align		4
        /*0068*/ 	.byte	0x04, 0x1c
        /*006a*/ 	.short	(.L_96 - .L_95)


	//   ....[0]....
.L_95:
        /*006c*/ 	.word	0x00000100


	//   ....[1]....
        /*0070*/ 	.word	0x00000220


	//----- nvinfo : EIATTR_CBANK_PARAM_SIZE
	.align		4
.L_96:
        /*0074*/ 	.byte	0x03, 0x19
        /*0076*/ 	.short	0x0020


	//----- nvinfo : EIATTR_PARAM_CBANK
	.align		4
        /*0078*/ 	.byte	0x04, 0x0a
        /*007a*/ 	.short	(.L_98 - .L_97)
	.align		4
.L_97:
        /*007c*/ 	.word	index@(.nv.constant0._ZN17fastertransformer21gen_relative_pos_biasI6__halflEEvPT_PKS2_PKT0_ii)
        /*0080*/ 	.short	0x0380
        /*0082*/ 	.short	0x0020


	//----- nvinfo : EIATTR_SW_WAR
	.align		4
.L_98:
        /*0084*/ 	.byte	0x04, 0x36
        /*0086*/ 	.short	(.L_100 - .L_99)
.L_99:
        /*0088*/ 	.word	0x00000008
.L_100:


//--------------------- .nv.info._ZN17fastertransformer21gen_relative_pos_biasIflEEvPT_PKS1_PKT0_ii --------------------------
	.section	.nv.info._ZN17fastertransformer21gen_relative_pos_biasIflEEvPT_PKS1_PKT0_ii,"",@"SHT_CUDA_INFO"
	.sectionflags	@""
	.align	4


	//----- nvinfo : EIATTR_CUDA_API_VERSION
	.align		4
        /*0000*/ 	.byte	0x04, 0x37
        /*0002*/ 	.short	(.L_102 - .L_101)
.L_101:
        /*0004*/ 	.word	0x00000082


	//----- nvinfo : EIATTR_KPARAM_INFO
	.align		4
.L_102:
        /*0008*/ 	.byte	0x04, 0x17
        /*000a*/ 	.short	(.L_104 - .L_103)
.L_103:
        /*000c*/ 	.word	0x00000000
        /*0010*/ 	.short	0x0004
        /*0012*/ 	.short	0x001c
        /*0014*/ 	.byte	0x00, 0xf0, 0x11, 0x00


	//----- nvinfo : EIATTR_KPARAM_INFO
	.align		4
.L_104:
        /*0018*/ 	.byte	0x04, 0x17
        /*001a*/ 	.short	(.L_106 - .L_105)
.L_105:
        /*001c*/ 	.word	0x00000000
        /*0020*/ 	.short	0x0003
        /*0022*/ 	.short	0x0018
        /*0024*/ 	.byte	0x00, 0xf0, 0x11, 0x00


	//----- nvinfo : EIATTR_KPARAM_INFO
	.align		4
.L_106:
        /*0028*/ 	.byte	0x04, 0x17
        /*002a*/ 	.short	(.L_108 - .L_107)
.L_107:
        /*002c*/ 	.word	0x00000000
        /*0030*/ 	.short	0x0002
        /*0032*/ 	.short	0x0010
        /*0034*/ 	.byte	0x00, 0xf5, 0x21, 0x00


	//----- nvinfo : EIATTR_KPARAM_INFO
	.align		4
.L_108:
        /*0038*/ 	.byte	0x04, 0x17
        /*003a*/ 	.short	(.L_110 - .L_109)
.L_109:
        /*003c*/ 	.word	0x00000000
        /*0040*/ 	.short	0x0001
        /*0042*/ 	.short	0x0008
        /*0044*/ 	.byte	0x00, 0xf5, 0x21, 0x00


	//----- nvinfo : EIATTR_KPARAM_INFO
	.align		4
.L_110:
        /*0048*/ 	.byte	0x04, 0x17
        /*004a*/ 	.short	(.L_112 - .L_111)
.L_111:
        /*004c*/ 	.word	0x00000000
        /*0050*/ 	.short	0x0000
        /*0052*/ 	.short	0x0000
        /*0054*/ 	.byte	0x00, 0xf5, 0x21, 0x00


	//----- nvinfo : EIATTR_SPARSE_MMA_MASK
	.align		4
.L_112:
        /*0058*/ 	.byte	0x03, 0x50
        /*005a*/ 	.short	0x0000


	//----- nvinfo : EIATTR_MAXREG_COUNT
	.align		4
        /*005c*/ 	.byte	0x03, 0x1b
        /*005e*/ 	.short	0x00ff


	//----- nvinfo : EIATTR_MERCURY_ISA_VERSION
	.align		4
        /*0060*/ 	.byte	0x03, 0x5f
        /*0062*/ 	.short	0x0101


	//----- nvinfo : EIATTR_VRC_CTA_INIT_COUNT
	.align		4
        /*0064*/ 	.byte	0x02, 0x4a
	.zero		1
	.zero		1


	//----- nvinfo : EIATTR_EXIT_INSTR_OFFSETS
	.align		4
        /*0068*/ 	.byte	0x04, 0x1c
        /*006a*/ 	.short	(.L_114 - .L_113)


	//   ....[0]....
.L_113:
        /*006c*/ 	.word	0x00000100


	//   ....[1]....
        /*0070*/ 	.word	0x00000220


	//----- nvinfo : EIATTR_CBANK_PARAM_SIZE
	.align		4
.L_114:
        /*0074*/ 	.byte	0x03, 0x19
        /*0076*/ 	.short	0x0020


	//----- nvinfo : EIATTR_PARAM_CBANK
	.align		4
        /*0078*/ 	.byte	0x04, 0x0a
        /*007a*/ 	.short	(.L_116 - .L_115)
	.align		4
.L_115:
        /*007c*/ 	.word	index@(.nv.constant0._ZN17fastertransformer21gen_relative_pos_biasIflEEvPT_PKS1_PKT0_ii)
        /*0080*/ 	.short	0x0380
        /*0082*/ 	.short	0x0020


	//----- nvinfo : EIATTR_SW_WAR
	.align		4
.L_116:
        /*0084*/ 	.byte	0x04, 0x36
        /*0086*/ 	.short	(.L_118 - .L_117)
.L_117:
        /*0088*/ 	.word	0x00000008
.L_118:


//--------------------- .nv.info._ZN17fastertransformer21gen_relative_pos_biasI6__halfiEEvPT_PKS2_PKT0_ii --------------------------
	.section	.nv.info._ZN17fastertransformer21gen_relative_pos_biasI6__halfiEEvPT_PKS2_PKT0_ii,"",@"SHT_CUDA_INFO"
	.sectionflags	@""
	.align	4


	//----- nvinfo : EIATTR_CUDA_API_VERSION
	.align		4
        /*0000*/ 	.byte	0x04, 0x37
        /*0002*/ 	.short	(.L_120 - .L_119)
.L_119:
        /*0004*/ 	.word	0x00000082


	//----- nvinfo : EIATTR_KPARAM_INFO
	.align		4
.L_120:
        /*0008*/ 	.byte	0x04, 0x17
        /*000a*/ 	.short	(.L_122 - .L_121)
.L_121:
        /*000c*/ 	.word	0x00000000
        /*0010*/ 	.short	0x0004
        /*0012*/ 	.short	0x001c
        /*0014*/ 	.byte	0x00, 0xf0, 0x11, 0x00


	//----- nvinfo : EIATTR_KPARAM_INFO
	.align		4
.L_122:
        /*0018*/ 	.byte	0x04, 0x17
        /*001a*/ 	.short	(.L_124 - .L_123)
.L_123:
        /*001c*/ 	.word	0x00000000
        /*0020*/ 	.short	0x0003
        /*0022*/ 	.short	0x0018
        /*0024*/ 	.byte	0x00, 0xf0, 0x11, 0x00


	//----- nvinfo : EIATTR_KPARAM_INFO
	.align		4
.L_124:
        /*0028*/ 	.byte	0x04, 0x17
        /*002a*/ 	.short	(.L_126 - .L_125)
.L_125:
        /*002c*/ 	.word	0x00000000
        /*0030*/ 	.short	0x0002
        /*0032*/ 	.short	0x0010
        /*0034*/ 	.byte	0x00, 0xf5, 0x21, 0x00


	//----- nvinfo : EIATTR_KPARAM_INFO
	.align		4
.L_126:
        /*0038*/ 	.byte	0x04, 0x17
        /*003a*/ 	.short	(.L_128 - .L_127)
.L_127:
        /*003c*/ 	.word	0x00000000
        /*0040*/ 	.short	0x0001
        /*0042*/ 	.short	0x0008
        /*0044*/ 	.byte	0x00, 0xf5, 0x21, 0x00


	//----- nvinfo : EIATTR_KPARAM_INFO
	.align		4
.L_128:
        /*0048*/ 	.byte	0x04, 0x17
        /*004a*/ 	.short	(.L_130 - .L_129)
.L_129:
        /*004c*/ 	.word	0x00000000
        /*0050*/ 	.short	0x0000
        /*0052*/ 	.short	0x0000
        /*0054*/ 	.byte	0x00, 0xf5, 0x21, 0x00


	//----- nvinfo : EIATTR_SPARSE_MMA_MASK
	.align		4
.L_130:
        /*0058*/ 	.byte	0x03, 0x50
        /*005a*/ 	.short	0x0000


	//----- nvinfo : EIATTR_MAXREG_COUNT
	.align		4
        /*005c*/ 	.byte	0x03, 0x1b
        /*005e*/ 	.short	0x00ff


	//----- nvinfo : EIATTR_MERCURY_ISA_VERSION
	.align		4
        /*0060*/ 	.byte	0x03, 0x5f
        /*0062*/ 	.short	0x0101


	//----- nvinfo : EIATTR_VRC_CTA_INIT_COUNT
	.align		4
        /*0064*/ 	.byte	0x02, 0x4a
	.zero		1
	.zero		1


	//----- nvinfo : EIATTR_EXIT_INSTR_OFFSETS
	.align		4
        /*0068*/ 	.byte	0x04, 0x1c
        /*006a*/ 	.short	(.L_132 - .L_131)


	//   ....[0]....
.L_131:
        /*006c*/ 	.word	0x00000100


	//   ....[1]....
        /*0070*/ 	.word	0x000001e0


	//----- nvinfo : EIATTR_CBANK_PARAM_SIZE
	.align		4
.L_132:
        /*0074*/ 	.byte	0x03, 0x19
        /*0076*/ 	.short	0x0020


	//----- nvinfo : EIATTR_PARAM_CBANK
	.align		4
        /*0078*/ 	.byte	0x04, 0x0a
        /*007a*/ 	.short	(.L_134 - .L_133)
	.align		4
.L_133:
        /*007c*/ 	.word	index@(.nv.constant0._ZN17fastertransformer21gen_relative_pos_biasI6__halfiEEvPT_PKS2_PKT0_ii)
        /*0080*/ 	.short	0x0380
        /*0082*/ 	.short	0x0020


	//----- nvinfo : EIATTR_SW_WAR
	.align		4
.L_134:
        /*0084*/ 	.byte	0x04, 0x36
        /*0086*/ 	.short	(.L_136 - .L_135)
.L_135:
        /*0088*/ 	.word	0x00000008
.L_136:


//--------------------- .nv.info._ZN17fastertransformer21gen_relative_pos_biasIfiEEvPT_PKS1_PKT0_ii --------------------------
	.section	.nv.info._ZN17fastertransformer21gen_relative_pos_biasIfiEEvPT_PKS1_PKT0_ii,"",@"SHT_CUDA_INFO"
	.sectionflags	@""
	.align	4


	//----- nvinfo : EIATTR_CUDA_API_VERSION
	.align		4
        /*0000*/ 	.byte	0x04, 0x37
        /*0002*/ 	.short	(.L_138 - .L_137)
.L_137:
        /*0004*/ 	.word	0x00000082


	//----- nvinfo : EIATTR_KPARAM_INFO
	.align		4
.L_138:
        /*0008*/ 	.byte	0x04, 0x17
        /*000a*/ 	.short	(.L_140 - .L_139)
.L_139:
        /*000c*/ 	.word	0x00000000
        /*0010*/ 	.short	0x0004
        /*0012*/ 	.short	0x001c
        /*0014*/ 	.byte	0x00, 0xf0, 0x11, 0x00


	//----- nvinfo : EIATTR_KPARAM_INFO
	.align		4
.L_140:
        /*0018*/ 	.byte	0x04, 0x17
        /*001a*/ 	.short	(.L_142 - .L_141)
.L_141:
        /*001c*/ 	.word	0x00000000
        /*0020*/ 	.short	0x0003
        /*0022*/ 	.short	0x0018
        /*0024*/ 	.byte	0x00, 0xf0, 0x11, 0x00


	//----- nvinfo : EIATTR_KPARAM_INFO
	.align		4
.L_142:
        /*0028*/ 	.byte	0x04, 0x17
        /*002a*/ 	.short	(.L_144 - .L_143)
.L_143:
        /*002c*/ 	.word	0x00000000
        /*0030*/ 	.short	0x0002
        /*0032*/ 	.short	0x0010
        /*0034*/ 	.byte	0x00, 0xf5, 0x21, 0x00


	//----- nvinfo : EIATTR_KPARAM_INFO
	.align		4
.L_144:
        /*0038*/ 	.byte	0x04, 0x17
        /*003a*/ 	.short	(.L_146 - .L_145)
.L_145:
        /*003c*/ 	.word	0x00000000
        /*0040*/ 	.short	0x0001
        /*0042*/ 	.short	0x0008
        /*0044*/ 	.byte	0x00, 0xf5, 0x21, 0x00


	//----- nvinfo : EIATTR_KPARAM_INFO
	.align		4
.L_146:
        /*0048*/ 	.byte	0x04, 0x17
        /*004a*/ 	.short	(.L_148 - .L_147)
.L_147:
        /*004c*/ 	.word	0x00000000
        /*0050*/ 	.short	0x0000
        /*0052*/ 	.short	0x0000
        /*0054*/ 	.byte	0x00, 0xf5, 0x21, 0x00


	//----- nvinfo : EIATTR_SPARSE_MMA_MASK
	.align		4
.L_148:
        /*0058*/ 	.byte	0x03, 0x50
        /*005a*/ 	.short	0x0000


	//----- nvinfo : EIATTR_MAXREG_COUNT
	.align		4
        /*005c*/ 	.byte	0x03, 0x1b
        /*005e*/ 	.short	0x00ff


	//----- nvinfo : EIATTR_MERCURY_ISA_VERSION
	.align		4
        /*0060*/ 	.byte	0x03, 0x5f
        /*0062*/ 	.short	0x0101


	//----- nvinfo : EIATTR_VRC_CTA_INIT_COUNT
	.align		4
        /*0064*/ 	.byte	0x02, 0x4a
	.zero		1
	.zero		1


	//----- nvinfo : EIATTR_EXIT_INSTR_OFFSETS
	.align		4
        /*0068*/ 	.byte	0x04, 0x1c
        /*006a*/ 	.short	(.L_150 - .L_149)


	//   ....[0]....
.L_149:
        /*006c*/ 	.word	0x00000100


	//   ....[1]....
        /*0070*/ 	.word	0x000001e0


	//----- nvinfo : EIATTR_CBANK_PARAM_SIZE
	.align		4
.L_150:
        /*0074*/ 	.byte	0x03, 0x19
        /*0076*/ 	.short	0x0020


	//----- nvinfo : EIATTR_PARAM_CBANK
	.align		4
        /*0078*/ 	.byte	0x04, 0x0a
        /*007a*/ 	.short	(.L_152 - .L_151)
	.align		4
.L_151:
        /*007c*/ 	.word	index@(.nv.constant0._ZN17fastertransformer21gen_relative_pos_biasIfiEEvPT_PKS1_PKT0_ii)
        /*0080*/ 	.short	0x0380
        /*0082*/ 	.short	0x0020


	//----- nvinfo : EIATTR_SW_WAR
	.align		4
.L_152:
        /*0084*/ 	.byte	0x04, 0x36
        /*0086*/ 	.short	(.L_154 - .L_153)
.L_153:
        /*0088*/ 	.word	0x00000008
.L_154:


//--------------------- .nv.callgraph             --------------------------
	.section	.nv.callgraph,"",@"SHT_CUDA_CALLGRAPH"
	.align	4
	.sectionentsize	8
	.align		4
        /*0000*/ 	.word	0x00000000
	.align		4
        /*0004*/ 	.word	0xffffffff
	.align		4
        /*0008*/ 	.word	0x00000000
	.align		4
        /*000c*/ 	.word	0xfffffffe
	.align		4
        /*0010*/ 	.word	0x00000000
	.align		4
        /*0014*/ 	.word	0xfffffffd
	.align		4
        /*0018*/ 	.word	0x00000000
	.align		4
        /*001c*/ 	.word	0xfffffffc


//--------------------- .nv.constant4             --------------------------
	.section	.nv.constant4,"a",@progbits
	.align	8
	.align		8
.nv.constant4:
        /*0000*/ 	.dword	precalc_xorwow_matrix
	.align		8
        /*0008*/ 	.dword	precalc_xorwow_offset_matrix
	.align		8
        /*0010*/ 	.dword	mrg32k3aM1
	.align		8
        /*0018*/ 	.dword	mrg32k3aM2
	.align		8
        /*0020*/ 	.dword	mrg32k3aM1SubSeq
	.align		8
        /*0028*/ 	.dword	mrg32k3aM2SubSeq
	.align		8
        /*0030*/ 	.dword	mrg32k3aM1Seq
	.align		8
        /*0038*/ 	.dword	mrg32k3aM2Seq
	.align		8
        /*0040*/ 	.dword	_ZN55_INTERNAL_2eb34329_24_gen_relative_pos_bias_cu_37f722264cuda3std3__457_GLOBAL__N__2eb34329_24_gen_relative_pos_bias_cu_37f722266ignoreE
	.align		8
        /*0048*/ 	.dword	_ZN55_INTERNAL_2eb34329_24_gen_relative_pos_bias_cu_37f722264cuda3std3__45__cpo5beginE
	.align		8
        /*0050*/ 	.dword	_ZN55_INTERNAL_2eb34329_24_gen_relative_pos_bias_cu_37f722264cuda3std3__45__cpo3endE
	.align		8
        /*0058*/ 	.dword	_ZN55_INTERNAL_2eb34329_24_gen_relative_pos_bias_cu_37f722264cuda3std3__45__cpo6cbeginE
	.align		8
        /*0060*/ 	.dword	_ZN55_INTERNAL_2eb34329_24_gen_relative_pos_bias_cu_37f722264cuda3std3__45__cpo4cendE
	.align		8
        /*0068*/ 	.dword	_ZN55_INTERNAL_2eb34329_24_gen_relative_pos_bias_cu_37f722264cuda3std3__419piecewise_constructE
	.align		8
        /*0070*/ 	.dword	_ZN55_INTERNAL_2eb34329_24_gen_relative_pos_bias_cu_37f722264cuda3std3__48in_placeE
	.align		8
        /*0078*/ 	.dword	_ZN55_INTERNAL_2eb34329_24_gen_relative_pos_bias_cu_37f722264cuda3std6ranges3__45__cpo4swapE
	.align		8
        /*0080*/ 	.dword	_ZN55_INTERNAL_2eb34329_24_gen_relative_pos_bias_cu_37f722264cuda3std6ranges3__45__cpo9iter_moveE
	.align		8
        /*0088*/ 	.dword	_ZN55_INTERNAL_2eb34329_24_gen_relative_pos_bias_cu_37f722264cuda3std6ranges3__45__cpo7advanceE


//--------------------- .nv.constant3             --------------------------
	.section	.nv.constant3,"a",@progbits
	.align	8
.nv.constant3:
	.type		__cr_lgamma_table,@object
	.size		__cr_lgamma_table,(.L_8 - __cr_lgamma_table)
__cr_lgamma_table:
        /*0000*/ 	.byte	0x00, 0x00, 0x00, 0x00, 0x00, 0x00, 0x00, 0x00, 0x00, 0x00, 0x00, 0x00, 0x00, 0x00, 0x00, 0x00
        /*0010*/ 	.byte	0xef, 0x39, 0xfa, 0xfe, 0x42, 0x2e, 0xe6, 0x3f, 0x02, 0x20, 0x2a, 0xfa, 0x0b, 0xab, 0xfc, 0x3f
        /*0020*/ 	.byte	0xf9, 0x2c, 0x92, 0x7c, 0xa7, 0x6c, 0x09, 0x40, 0xc9, 0x79, 0x44, 0x3c, 0x64, 0x26, 0x13, 0x40
        /*0030*/ 	.byte	0xca, 0x01, 0xcf, 0x3a, 0x27, 0x51, 0x1a, 0x40, 0x30, 0xcc, 0x2d, 0xf3, 0xe1, 0x0c, 0x21, 0x40
        /*0040*/ 	.byte	0x0d, 0xb7, 0xfc, 0x82, 0x8e, 0x35, 0x25, 0x40
.L_8:


//--------------------- .text._ZN17fastertransformer21generate_alibi_slopesI6__halfEEvPT_m --------------------------
	.section	.text._ZN17fastertransformer21generate_alibi_slopesI6__halfEEvPT_m,"ax",@progbits
	.align	128
        .global         _ZN17fastertransformer21generate_alibi_slopesI6__halfEEvPT_m
        .type           _ZN17fastertransformer21generate_alibi_slopesI6__halfEEvPT_m,@function
        .size           _ZN17fastertransformer21generate_alibi_slopesI6__halfEEvPT_m,(.L_x_8 - _ZN17fastertransformer21generate_alibi_slopesI6__halfEEvPT_m)
        .other          _ZN17fastertransformer21generate_alibi_slopesI6__halfEEvPT_m,@"STO_CUDA_ENTRY STV_DEFAULT"
_ZN17fastertransformer21generate_alibi_slopesI6__halfEEvPT_m:
.text._ZN17fastertransformer21generate_alibi_slopesI6__halfEEvPT_m:
[----:B------:R-:W-:Y:S01]  /*0000*/  LDC R1, c[0x0][0x37c] ;  /* 0x0000df00ff017b82 */ /* 0x000fe20000000800 */
[----:B------:R-:W0:Y:S01]  /*0010*/  S2R R7, SR_TID.X ;  /* 0x0000000000077919 */ /* 0x000e220000002100 */
[----:B------:R-:W0:Y:S02]  /*0020*/  LDCU.64 UR6, c[0x0][0x388] ;  /* 0x00007100ff0677ac */ /* 0x000e240008000a00 */
[----:B0-----:R-:W-:-:S04]  /*0030*/  ISETP.GE.U32.AND P0, PT, R7, UR6, PT ;  /* 0x0000000607007c0c */ /* 0x001fc8000bf06070 */
[----:B------:R-:W-:-:S13]  /*0040*/  ISETP.GE.U32.AND.EX P0, PT, RZ, UR7, PT, P0 ;  /* 0x00000007ff007c0c */ /* 0x000fda000bf06100 */
[----:B------:R-:W-:Y:S05]  /*0050*/  @P0 EXIT ;  /* 0x000000000000094d */ /* 0x000fea0003800000 */
[----:B------:R-:W-:Y:S01]  /*0060*/  USHF.R.U32.HI UR4, URZ, 0x1, UR6 ;  /* 0x00000001ff047899 */ /* 0x000fe20008011606 */
[----:B------:R-:W-:Y:S01]  /*0070*/  IMAD.MOV.U32 R9, RZ, RZ, R7 ;  /* 0x000000ffff097224 */ /* 0x000fe200078e0007 */
[----:B------:R-:W0:Y:S01]  /*0080*/  LDCU.128 UR8, c[0x0][0x380] ;  /* 0x00007000ff0877ac */ /* 0x000e220008000c00 */
[----:B------:R-:W-:Y:S01]  /*0090*/  IMAD.MOV.U32 R10, RZ, RZ, RZ ;  /* 0x000000ffff0a7224 */ /* 0x000fe200078e00ff */
[----:B------:R-:W-:Y:S01]  /*00a0*/  ULOP3.LUT UR4, UR4, UR6, URZ, 0xfc, !UPT ;  /* 0x0000000604047292 */ /* 0x000fe2000f8efcff */
[----:B------:R-:W1:Y:S03]  /*00b0*/  LDCU.64 UR6, c[0x0][0x358] ;  /* 0x00006b00ff0677ac */ /* 0x000e660008000a00 */
[----:B------:R-:W-:-:S04]  /*00c0*/  USHF.R.U32.HI UR5, URZ, 0x2, UR4 ;  /* 0x00000002ff057899 */ /* 0x000fc80008011604 */
[----:B------:R-:W-:-:S04]  /*00d0*/  ULOP3.LUT UR5, UR5, UR4, URZ, 0xfc, !UPT ;  /* 0x0000000405057292 */ /* 0x000fc8000f8efcff */
[----:B------:R-:W-:-:S04]  /*00e0*/  USHF.R.U32.HI UR4, URZ, 0x4, UR5 ;  /* 0x00000004ff047899 */ /* 0x000fc80008011605 */
[----:B------:R-:W-:-:S04]  /*00f0*/  ULOP3.LUT UR4, UR4, UR5, URZ, 0xfc, !UPT ;  /* 0x0000000504047292 */ /* 0x000fc8000f8efcff */
[----:B------:R-:W-:-:S04]  /*0100*/  USHF.R.U32.HI UR5, URZ, 0x8, UR4 ;  /* 0x00000008ff057899 */ /* 0x000fc80008011604 */
[----:B------:R-:W-:-:S04]  /*0110*/  ULOP3.LUT UR5, UR5, UR4, URZ, 0xfc, !UPT ;  /* 0x0000000405057292 */ /* 0x000fc8000f8efcff */
[----:B------:R-:W-:Y:S02]  /*0120*/  USHF.R.U32.HI UR4, URZ, 0x11, UR5 ;  /* 0x00000011ff047899 */ /* 0x000fe40008011605 */
[----:B------:R-:W-:-:S04]  /*0130*/  USHF.R.U32.HI UR5, URZ, 0x1, UR5 ;  /* 0x00000001ff057899 */ /* 0x000fc80008011605 */
[----:B------:R-:W-:-:S04]  /*0140*/  ULOP3.LUT UR4, UR4, UR5, URZ, 0xfc, !UPT ;  /* 0x0000000504047292 */ /* 0x000fc8000f8efcff */
[----:B------:R-:W-:-:S04]  /*0150*/  UIADD3 UR4, UPT, UPT, UR4, 0x1, URZ ;  /* 0x0000000104047890 */ /* 0x000fc8000fffe0ff */
[----:B------:R-:W-:Y:S02]  /*0160*/  USHF.L.U32 UR5, UR4, 0x1, URZ ;  /* 0x0000000104057899 */ /* 0x000fe400080006ff */
[----:B------:R-:W-:-:S04]  /*0170*/  I2FP.F32.S32 R2, UR4 ;  /* 0x0000000400027c45 */ /* 0x000fc80008201400 */
[----:B------:R-:W-:Y:S02]  /*0180*/  I2FP.F32.S32 R0, UR5 ;  /* 0x0000000500007c45 */ /* 0x000fe40008201400 */
[----:B------:R-:W2:Y:S03]  /*0190*/  MUFU.LG2 R2, R2 ;  /* 0x0000000200027308 */ /* 0x000ea60000000c00 */
[----:B------:R-:W3:Y:S05]  /*01a0*/  LDCU UR5, c[0x0][0x360] ;  /* 0x00006c00ff0577ac */ /* 0x000eea0008000800 */
[----:B------:R-:W4:Y:S01]  /*01b0*/  MUFU.LG2 R0, R0 ;  /* 0x0000000000007308 */ /* 0x000f220000000c00 */
[----:B--2---:R-:W-:-:S04]  /*01c0*/  FADD.FTZ R3, R2, -3 ;  /* 0xc040000002037421 */ /* 0x004fc80000010000 */
[----:B------:R-:W-:Y:S01]  /*01d0*/  FADD.FTZ R4, -R3, -RZ ;  /* 0x800000ff03047221 */ /* 0x000fe20000010100 */
[----:B----4-:R-:W-:Y:S01]  /*01e0*/  FADD.FTZ R3, R0, -3 ;  /* 0xc040000000037421 */ /* 0x010fe20000010000 */
[----:B------:R-:W-:-:S04]  /*01f0*/  IMAD.MOV.U32 R0, RZ, RZ, R7 ;  /* 0x000000ffff007224 */ /* 0x000fc800078e0007 */
[----:B------:R-:W2:Y:S01]  /*0200*/  MUFU.EX2 R4, R4 ;  /* 0x0000000400047308 */ /* 0x000ea20000000800 */
[----:B------:R-:W-:-:S07]  /*0210*/  FADD.FTZ R6, -R3, -RZ ;  /* 0x800000ff03067221 */ /* 0x000fce0000010100 */
[----:B------:R-:W4:Y:S01]  /*0220*/  MUFU.EX2 R6, R6 ;  /* 0x0000000600067308 */ /* 0x000f220000000800 */
[----:B--2---:R-:W-:-:S07]  /*0230*/  FADD.FTZ R3, -R4, -RZ ;  /* 0x800000ff04037221 */ /* 0x004fce0000010100 */
[----:B------:R-:W2:Y:S01]  /*0240*/  MUFU.EX2 R3, R3 ;  /* 0x0000000300037308 */ /* 0x000ea20000000800 */
[----:B----4-:R-:W-:-:S07]  /*0250*/  FADD.FTZ R2, -R6, -RZ ;  /* 0x800000ff06027221 */ /* 0x010fce0000010100 */
[----:B------:R-:W4:Y:S08]  /*0260*/  MUFU.EX2 R2, R2 ;  /* 0x0000000200027308 */ /* 0x000f300000000800 */
[----:B--2---:R2:W5:Y:S08]  /*0270*/  MUFU.LG2 R5, R3 ;  /* 0x0000000300057308 */ /* 0x0045700000000c00 */
[----:B01-34-:R2:W4:Y:S02]  /*0280*/  MUFU.LG2 R8, R2 ;  /* 0x0000000200087308 */ /* 0x01b5240000000c00 */
.L_x_0:
[----:B------:R-:W-:-:S13]  /*0290*/  ISETP.GE.AND P0, PT, R0, UR4, PT ;  /* 0x0000000400007c0c */ /* 0x000fda000bf06270 */
[C---:B--2---:R-:W-:Y:S02]  /*02a0*/  @P0 VIADD R3, R0.reuse, -UR4 ;  /* 0x8000000400030c36 */ /* 0x044fe40008000000 */
[----:B------:R-:W-:-:S03]  /*02b0*/  @!P0 VIADD R2, R0, 0x1 ;  /* 0x0000000100028836 */ /* 0x000fc60000000000 */
[----:B------:R-:W-:Y:S02]  /*02c0*/  @P0 LEA R3, R3, 0x1, 0x1 ;  /* 0x0000000103030811 */ /* 0x000fe400078e08ff */
[----:B------:R-:W-:Y:S02]  /*02d0*/  @!P0 I2FP.F32.S32 R2, R2 ;  /* 0x0000000200028245 */ /* 0x000fe40000201400 */
[----:B------:R-:W-:-:S03]  /*02e0*/  @P0 I2FP.F32.S32 R3, R3 ;  /* 0x0000000300030245 */ /* 0x000fc60000201400 */
[----:B-----5:R-:W-:Y:S01]  /*02f0*/  @!P0 FMUL.FTZ R4, R2, R5 ;  /* 0x0000000502048220 */ /* 0x020fe20000410000 */
[----:B------:R-:W-:Y:S01]  /*0300*/  LEA R2, P1, R9, UR8, 0x1 ;  /* 0x0000000809027c11 */ /* 0x000fe2000f8208ff */
[----:B----4-:R-:W-:-:S03]  /*0310*/  @P0 FMUL.FTZ R7, R3, R8 ;  /* 0x0000000803070220 */ /* 0x010fc60000410000 */
[----:B------:R-:W-:Y:S01]  /*0320*/  LEA.HI.X R3, R9, UR9, R10, 0x1, P1 ;  /* 0x0000000909037c11 */ /* 0x000fe200088f0c0a */
[----:B------:R-:W0:Y:S01]  /*0330*/  @!P0 MUFU.EX2 R4, R4 ;  /* 0x0000000400048308 */ /* 0x000e220000000800 */
[----:B------:R-:W-:-:S04]  /*0340*/  VIADD R9, R0, UR5 ;  /* 0x0000000500097c36 */ /* 0x000fc80008000000 */
[--C-:B------:R-:W-:Y:S01]  /*0350*/  IMAD.MOV.U32 R0, RZ, RZ, R9.reuse ;  /* 0x000000ffff007224 */ /* 0x100fe200078e0009 */
[----:B------:R-:W-:Y:S02]  /*0360*/  SHF.R.S32.HI R10, RZ, 0x1f, R9 ;  /* 0x0000001fff0a7819 */ /* 0x000fe40000011409 */
[----:B------:R-:W1:Y:S01]  /*0370*/  @P0 MUFU.EX2 R7, R7 ;  /* 0x0000000700070308 */ /* 0x000e620000000800 */
[----:B0-----:R-:W-:Y:S02]  /*0380*/  @!P0 F2FP.F16.F32.PACK_AB R6, RZ, R4 ;  /* 0x00000004ff06823e */ /* 0x001fe400000000ff */
[----:B-1----:R-:W-:Y:S02]  /*0390*/  @P0 F2FP.F16.F32.PACK_AB R6, RZ, R7 ;  /* 0x00000007ff06023e */ /* 0x002fe400000000ff */
[----:B------:R-:W-:-:S03]  /*03a0*/  ISETP.GE.U32.AND P0, PT, R9, UR10, PT ;  /* 0x0000000a09007c0c */ /* 0x000fc6000bf06070 */
[----:B------:R0:W-:Y:S01]  /*03b0*/  STG.E.U16 desc[UR6][R2.64], R6 ;  /* 0x0000000602007986 */ /* 0x0001e2000c101506 */
[----:B------:R-:W-:-:S13]  /*03c0*/  ISETP.GE.U32.AND.EX P0, PT, R10, UR11, PT, P0 ;  /* 0x0000000b0a007c0c */ /* 0x000fda000bf06100 */
[----:B0-----:R-:W-:Y:S05]  /*03d0*/  @!P0 BRA `(.L_x_0) ;  /* 0xfffffffc00ac8947 */ /* 0x001fea000383ffff */
[----:B------:R-:W-:Y:S05]  /*03e0*/  EXIT ;  /* 0x000000000000794d */ /* 0x000fea0003800000 */
.L_x_1:
[----:B------:R-:W-:-:S00]  /*03f0*/  BRA `(.L_x_1) ;  /* 0xfffffffc00fc7947 */ /* 0x000fc0000383ffff */
[----:B------:R-:W-:-:S00]  /*0400*/  NOP ;  /* 0x0000000000007918 */ /* 0x000fc00000000000 */
[----:B------:R-:W-:-:S00]  /*0410*/  NOP ;  /* 0x0000000000007918 */ /* 0x000fc00000000000 */
[----:B------:R-:W-:-:S00]  /*0420*/  NOP ;  /* 0x0000000000007918 */ /* 0x000fc00000000000 */
[----:B------:R-:W-:-:S00]  /*0430*/  NOP ;  /* 0x0000000000007918 */ /* 0x000fc00000000000 */
[----:B------:R-:W-:-:S00]  /*0440*/  NOP ;  /* 0x0000000000007918 */ /* 0x000fc00000000000 */
[----:B------:R-:W-:-:S00]  /*0450*/  NOP ;  /* 0x0000000000007918 */ /* 0x000fc00000000000 */
[----:B------:R-:W-:-:S00]  /*0460*/  NOP ;  /* 0x0000000000007918 */ /* 0x000fc00000000000 */
[----:B------:R-:W-:-:S00]  /*0470*/  NOP ;  /* 0x0000000000007918 */ /* 0x000fc00000000000 */
.L_x_8:


//--------------------- .text._ZN17fastertransformer21generate_alibi_slopesIfEEvPT_m --------------------------
	.section	.text._ZN17fastertransformer21generate_alibi_slopesIfEEvPT_m,"ax",@progbits
	.align	128
        .global         _ZN17fastertransformer21generate_alibi_slopesIfEEvPT_m
        .type           _ZN17fastertransformer21generate_alibi_slopesIfEEvPT_m,@function
        .size           _ZN17fastertransformer21generate_alibi_slopesIfEEvPT_m,(.L_x_9 - _ZN17fastertransformer21generate_alibi_slopesIfEEvPT_m)
        .other          _ZN17fastertransformer21generate_alibi_slopesIfEEvPT_m,@"STO_CUDA_ENTRY STV_DEFAULT"
_ZN17fastertransformer21generate_alibi_slopesIfEEvPT_m:
.text._ZN17fastertransformer21generate_alibi_slopesIfEEvPT_m:
[----:B------:R-:W-:Y:S01]  /*0000*/  LDC R1, c[0x0][0x37c] ;  /* 0x0000df00ff017b82 */ /* 0x000fe20000000800 */
[----:B------:R-:W0:Y:S07]  /*0010*/  S2R R7, SR_TID.X ;  /* 0x0000000000077919 */ /* 0x000e2e0000002100 */
[----:B------:R-:W0:Y:S02]  /*0020*/  LDC.64 R2, c[0x0][0x388] ;  /* 0x0000e200ff027b82 */ /* 0x000e240000000a00 */
[----:B0-----:R-:W-:-:S04]  /*0030*/  ISETP.GE.U32.AND P0, PT, R7, R2, PT ;  /* 0x000000020700720c */ /* 0x001fc80003f06070 */
[----:B------:R-:W-:-:S13]  /*0040*/  ISETP.GE.U32.AND.EX P0, PT, RZ, R3, PT, P0 ;  /* 0x00000003ff00720c */ /* 0x000fda0003f06100 */
[----:B------:R-:W-:Y:S05]  /*0050*/  @P0 EXIT ;  /* 0x000000000000094d */ /* 0x000fea0003800000 */
[----:B------:R-:W-:Y:S01]  /*0060*/  SHF.R.U32.HI R5, RZ, 0x1, R2 ;  /* 0x00000001ff057819 */ /* 0x000fe20000011602 */
[----:B------:R-:W-:Y:S01]  /*0070*/  IMAD.MOV.U32 R13, RZ, RZ, R7 ;  /* 0x000000ffff0d7224 */ /* 0x000fe200078e0007 */
[----:B------:R-:W0:Y:S01]  /*0080*/  LDCU UR4, c[0x0][0x360] ;  /* 0x00006c00ff0477ac */ /* 0x000e220008000800 */
[----:B------:R-:W-:Y:S01]  /*0090*/  IMAD.MOV.U32 R10, RZ, RZ, RZ ;  /* 0x000000ffff0a7224 */ /* 0x000fe200078e00ff */
[----:B------:R-:W-:Y:S01]  /*00a0*/  LOP3.LUT R5, R5, R2, RZ, 0xfc, !PT ;  /* 0x0000000205057212 */ /* 0x000fe200078efcff */
[----:B------:R-:W1:Y:S03]  /*00b0*/  LDCU.64 UR6, c[0x0][0x358] ;  /* 0x00006b00ff0677ac */ /* 0x000e660008000a00 */
[----:B------:R-:W-:Y:S01]  /*00c0*/  SHF.R.U32.HI R0, RZ, 0x2, R5 ;  /* 0x00000002ff007819 */ /* 0x000fe20000011605 */
[----:B------:R-:W2:Y:S03]  /*00d0*/  LDCU.64 UR8, c[0x0][0x380] ;  /* 0x00007000ff0877ac */ /* 0x000ea60008000a00 */
[----:B------:R-:W-:-:S04]  /*00e0*/  LOP3.LUT R0, R0, R5, RZ, 0xfc, !PT ;  /* 0x0000000500007212 */ /* 0x000fc800078efcff */
[----:B------:R-:W-:-:S04]  /*00f0*/  SHF.R.U32.HI R5, RZ, 0x4, R0 ;  /* 0x00000004ff057819 */ /* 0x000fc80000011600 */
[----:B------:R-:W-:-:S04]  /*0100*/  LOP3.LUT R5, R5, R0, RZ, 0xfc, !PT ;  /* 0x0000000005057212 */ /* 0x000fc800078efcff */
[----:B------:R-:W-:-:S04]  /*0110*/  SHF.R.U32.HI R0, RZ, 0x8, R5 ;  /* 0x00000008ff007819 */ /* 0x000fc80000011605 */
[----:B------:R-:W-:-:S04]  /*0120*/  LOP3.LUT R0, R0, R5, RZ, 0xfc, !PT ;  /* 0x0000000500007212 */ /* 0x000fc800078efcff */
[--C-:B------:R-:W-:Y:S02]  /*0130*/  SHF.R.U32.HI R4, RZ, 0x11, R0.reuse ;  /* 0x00000011ff047819 */ /* 0x100fe40000011600 */
[----:B------:R-:W-:Y:S01]  /*0140*/  SHF.R.U32.HI R5, RZ, 0x1, R0 ;  /* 0x00000001ff057819 */ /* 0x000fe20000011600 */
[----:B------:R-:W-:-:S03]  /*0150*/  IMAD.MOV.U32 R0, RZ, RZ, R7 ;  /* 0x000000ffff007224 */ /* 0x000fc600078e0007 */
[----:B------:R-:W-:-:S05]  /*0160*/  LOP3.LUT R4, R4, R5, RZ, 0xfc, !PT ;  /* 0x0000000504047212 */ /* 0x000fca00078efcff */
[----:B012---:R-:W-:-:S07]  /*0170*/  VIADD R7, R4, 0x1 ;  /* 0x0000000104077836 */ /* 0x007fce0000000000 */
.L_x_2:
[----:B------:R-:W-:-:S04]  /*0180*/  ISETP.GE.AND P0, PT, R0, R7, PT ;  /* 0x000000070000720c */ /* 0x000fc80003f06270 */
[----:B0-----:R-:W-:-:S04]  /*0190*/  SEL R4, RZ, 0x1, !P0 ;  /* 0x00000001ff047807 */ /* 0x001fc80004000000 */
[----:B------:R-:W-:-:S04]  /*01a0*/  SHF.L.U32 R4, R7, R4, RZ ;  /* 0x0000000407047219 */ /* 0x000fc800000006ff */
[----:B------:R-:W-:-:S06]  /*01b0*/  I2FP.F32.S32 R6, R4 ;  /* 0x0000000400067245 */ /* 0x000fcc0000201400 */
[----:B------:R-:W0:Y:S02]  /*01c0*/  MUFU.LG2 R6, R6 ;  /* 0x0000000600067308 */ /* 0x000e240000000c00 */
[----:B0-----:R-:W-:-:S04]  /*01d0*/  FADD.FTZ R4, R6, -3 ;  /* 0xc040000006047421 */ /* 0x001fc80000010000 */
[----:B------:R-:W-:Y:S01]  /*01e0*/  FADD.FTZ R8, -R4, -RZ ;  /* 0x800000ff04087221 */ /* 0x000fe20000010100 */
[----:B------:R-:W-:-:S04]  /*01f0*/  IMAD.IADD R4, R0, 0x1, -R7 ;  /* 0x0000000100047824 */ /* 0x000fc800078e0a07 */
[----:B------:R-:W-:Y:S01]  /*0200*/  IMAD.SHL.U32 R5, R4, 0x2, RZ ;  /* 0x0000000204057824 */ /* 0x000fe200078e00ff */
[----:B------:R-:W0:Y:S04]  /*0210*/  MUFU.EX2 R8, R8 ;  /* 0x0000000800087308 */ /* 0x000e280000000800 */
[----:B------:R-:W-:-:S05]  /*0220*/  SEL R5, R5, R0, P0 ;  /* 0x0000000005057207 */ /* 0x000fca0000000000 */
[----:B------:R-:W-:-:S05]  /*0230*/  VIADD R5, R5, 0x1 ;  /* 0x0000000105057836 */ /* 0x000fca0000000000 */
[----:B------:R-:W-:Y:S01]  /*0240*/  I2FP.F32.S32 R5, R5 ;  /* 0x0000000500057245 */ /* 0x000fe20000201400 */
[----:B0-----:R-:W-:-:S06]  /*0250*/  FADD.FTZ R9, -R8, -RZ ;  /* 0x800000ff08097221 */ /* 0x001fcc0000010100 */
[----:B------:R-:W0:Y:S08]  /*0260*/  MUFU.EX2 R9, R9 ;  /* 0x0000000900097308 */ /* 0x000e300000000800 */
[----:B0-----:R-:W0:Y:S02]  /*0270*/  MUFU.LG2 R4, R9 ;  /* 0x0000000900047308 */ /* 0x001e240000000c00 */
[----:B0-----:R-:W-:Y:S01]  /*0280*/  FMUL.FTZ R6, R5, R4 ;  /* 0x0000000405067220 */ /* 0x001fe20000410000 */
[----:B------:R-:W-:-:S05]  /*0290*/  LEA R4, P0, R13, UR8, 0x2 ;  /* 0x000000080d047c11 */ /* 0x000fca000f8010ff */
[----:B------:R-:W0:Y:S01]  /*02a0*/  MUFU.EX2 R11, R6 ;  /* 0x00000006000b7308 */ /* 0x000e220000000800 */
[----:B------:R-:W-:Y:S01]  /*02b0*/  LEA.HI.X R5, R13, UR9, R10, 0x2, P0 ;  /* 0x000000090d057c11 */ /* 0x000fe200080f140a */
[----:B------:R-:W-:-:S04]  /*02c0*/  VIADD R13, R0, UR4 ;  /* 0x00000004000d7c36 */ /* 0x000fc80008000000 */
[--C-:B------:R-:W-:Y:S01]  /*02d0*/  IMAD.MOV.U32 R0, RZ, RZ, R13.reuse ;  /* 0x000000ffff007224 */ /* 0x100fe200078e000d */
[----:B------:R-:W-:Y:S02]  /*02e0*/  ISETP.GE.U32.AND P0, PT, R13, R2, PT ;  /* 0x000000020d00720c */ /* 0x000fe40003f06070 */
[----:B------:R-:W-:-:S04]  /*02f0*/  SHF.R.S32.HI R10, RZ, 0x1f, R13 ;  /* 0x0000001fff0a7819 */ /* 0x000fc8000001140d */
[----:B------:R-:W-:Y:S01]  /*0300*/  ISETP.GE.U32.AND.EX P0, PT, R10, R3, PT, P0 ;  /* 0x000000030a00720c */ /* 0x000fe20003f06100 */
[----:B0-----:R0:W-:-:S12]  /*0310*/  STG.E desc[UR6][R4.64], R11 ;  /* 0x0000000b04007986 */ /* 0x0011d8000c101906 */
[----:B------:R-:W-:Y:S05]  /*0320*/  @!P0 BRA `(.L_x_2) ;  /* 0xfffffffc00948947 */ /* 0x000fea000383ffff */
[----:B------:R-:W-:Y:S05]  /*0330*/  EXIT ;  /* 0x000000000000794d */ /* 0x000fea0003800000 */
.L_x_3:
        /* <DEDUP_REMOVED lines=12> */
.L_x_9:


//--------------------- .text._ZN17fastertransformer21gen_relative_pos_biasI6__halflEEvPT_PKS2_PKT0_ii --------------------------
	.section	.text._ZN17fastertransformer21gen_relative_pos_biasI6__halflEEvPT_PKS2_PKT0_ii,"ax",@progbits
	.align	128
        .global         _ZN17fastertransformer21gen_relative_pos_biasI6__halflEEvPT_PKS2_PKT0_ii
        .type           _ZN17fastertransformer21gen_relative_pos_biasI6__halflEEvPT_PKS2_PKT0_ii,@function
        .size           _ZN17fastertransformer21gen_relative_pos_biasI6__halflEEvPT_PKS2_PKT0_ii,(.L_x_10 - _ZN17fastertransformer21gen_relative_pos_biasI6__halflEEvPT_PKS2_PKT0_ii)
        .other          _ZN17fastertransformer21gen_relative_pos_biasI6__halflEEvPT_PKS2_PKT0_ii,@"STO_CUDA_ENTRY STV_DEFAULT"
_ZN17fastertransformer21gen_relative_pos_biasI6__halflEEvPT_PKS2_PKT0_ii:
.text._ZN17fastertransformer21gen_relative_pos_biasI6__halflEEvPT_PKS2_PKT0_ii:
[----:B------:R-:W-:Y:S01]  /*0000*/  LDC R1, c[0x0][0x37c] ;  /* 0x0000df00ff017b82 */ /* 0x000fe20000000800 */
[----:B------:R-:W0:Y:S07]  /*0010*/  S2R R7, SR_TID.X ;  /* 0x0000000000077919 */ /* 0x000e2e0000002100 */
[----:B------:R-:W1:Y:S01]  /*0020*/  S2UR UR5, SR_CTAID.X ;  /* 0x00000000000579c3 */ /* 0x000e620000002500 */
[----:B------:R-:W2:Y:S01]  /*0030*/  LDCU.64 UR6, c[0x0][0x398] ;  /* 0x00007300ff0677ac */ /* 0x000ea20008000a00 */
[----:B------:R-:W3:Y:S01]  /*0040*/  S2R R6, SR_CTAID.Y ;  /* 0x0000000000067919 */ /* 0x000ee20000002600 */
[----:B--2---:R-:W-:-:S02]  /*0050*/  UIMAD UR4, UR6, UR6, URZ ;  /* 0x00000006060472a4 */ /* 0x004fc4000f8e02ff */
[----:B------:R-:W-:Y:S02]  /*0060*/  USHF.R.S32.HI UR6, URZ, 0x1f, UR7 ;  /* 0x0000001fff067899 */ /* 0x000fe40008011407 */
[----:B-1----:R-:W-:Y:S02]  /*0070*/  UIMAD UR5, UR4, UR5, URZ ;  /* 0x00000005040572a4 */ /* 0x002fe4000f8e02ff */
[----:B------:R-:W-:-:S04]  /*0080*/  UIMAD UR4, UR4, UR4, URZ ;  /* 0x00000004040472a4 */ /* 0x000fc8000f8e02ff */
[----:B------:R-:W-:Y:S01]  /*0090*/  UIMAD.WIDE.U32 UR8, UR4, UR7, URZ ;  /* 0x00000007040872a5 */ /* 0x000fe2000f8e00ff */
[----:B0-----:R-:W-:-:S05]  /*00a0*/  IADD3 R2, P0, PT, R7, UR5, RZ ;  /* 0x0000000507027c10 */ /* 0x001fca000ff1e0ff */
[----:B------:R-:W-:Y:S02]  /*00b0*/  IMAD.X R3, RZ, RZ, RZ, P0 ;  /* 0x000000ffff037224 */ /* 0x000fe400000e06ff */
[----:B---3--:R-:W-:Y:S01]  /*00c0*/  IMAD.WIDE.U32 R2, R6, UR4, R2 ;  /* 0x0000000406027c25 */ /* 0x008fe2000f8e0002 */
[----:B------:R-:W-:Y:S02]  /*00d0*/  UIMAD UR4, UR4, UR6, UR9 ;  /* 0x00000006040472a4 */ /* 0x000fe4000f8e0209 */
[----:B------:R-:W-:-:S04]  /*00e0*/  ISETP.GE.U32.AND P0, PT, R2, UR8, PT ;  /* 0x0000000802007c0c */ /* 0x000fc8000bf06070 */
[----:B------:R-:W-:-:S13]  /*00f0*/  ISETP.GE.U32.AND.EX P0, PT, R3, UR4, PT, P0 ;  /* 0x0000000403007c0c */ /* 0x000fda000bf06100 */
[----:B------:R-:W-:Y:S05]  /*0100*/  @P0 EXIT ;  /* 0x000000000000094d */ /* 0x000fea0003800000 */
[----:B------:R-:W0:Y:S01]  /*0110*/  LDC.64 R4, c[0x0][0x390] ;  /* 0x0000e400ff047b82 */ /* 0x000e220000000a00 */
[----:B------:R-:W1:Y:S01]  /*0120*/  LDCU.64 UR8, c[0x0][0x358] ;  /* 0x00006b00ff0877ac */ /* 0x000e620008000a00 */
[----:B------:R-:W-:Y:S01]  /*0130*/  VIADD R7, R7, UR5 ;  /* 0x0000000507077c36 */ /* 0x000fe20008000000 */
[----:B------:R-:W2:Y:S03]  /*0140*/  LDCU.128 UR12, c[0x0][0x380] ;  /* 0x00007000ff0c77ac */ /* 0x000ea60008000c00 */
[----:B0-----:R-:W-:-:S06]  /*0150*/  IMAD.WIDE.U32 R4, R7, 0x8, R4 ;  /* 0x0000000807047825 */ /* 0x001fcc00078e0004 */
[----:B-1----:R-:W3:Y:S01]  /*0160*/  LDG.E.64 R4, desc[UR8][R4.64] ;  /* 0x0000000804047981 */ /* 0x002ee2000c1e1b00 */
[----:B------:R-:W-:Y:S02]  /*0170*/  HFMA2 R7, -RZ, RZ, 0, 0 ;  /* 0x00000000ff077431 */ /* 0x000fe400000001ff */
[----:B---3--:R-:W-:Y:S02]  /*0180*/  IMAD R9, R5, UR7, RZ ;  /* 0x0000000705097c24 */ /* 0x008fe4000f8e02ff */
[----:B------:R-:W-:-:S04]  /*0190*/  IMAD.WIDE.U32 R6, R4, UR7, R6 ;  /* 0x0000000704067c25 */ /* 0x000fc8000f8e0006 */
[----:B------:R-:W-:Y:S01]  /*01a0*/  IMAD R9, R4, UR6, R9 ;  /* 0x0000000604097c24 */ /* 0x000fe2000f8e0209 */
[----:B--2---:R-:W-:-:S03]  /*01b0*/  LEA R8, P0, R6, UR14, 0x1 ;  /* 0x0000000e06087c11 */ /* 0x004fc6000f8008ff */
[----:B------:R-:W-:-:S05]  /*01c0*/  IMAD.IADD R7, R7, 0x1, R9 ;  /* 0x0000000107077824 */ /* 0x000fca00078e0209 */
[----:B------:R-:W-:-:S06]  /*01d0*/  LEA.HI.X R9, R6, UR15, R7, 0x1, P0 ;  /* 0x0000000f06097c11 */ /* 0x000fcc00080f0c07 */
[----:B------:R-:W2:Y:S01]  /*01e0*/  LDG.E.U16 R9, desc[UR8][R8.64] ;  /* 0x0000000808097981 */ /* 0x000ea2000c1e1500 */
[----:B------:R-:W-:-:S04]  /*01f0*/  LEA R6, P0, R2, UR12, 0x1 ;  /* 0x0000000c02067c11 */ /* 0x000fc8000f8008ff */
[----:B------:R-:W-:-:S05]  /*0200*/  LEA.HI.X R7, R2, UR13, R3, 0x1, P0 ;  /* 0x0000000d02077c11 */ /* 0x000fca00080f0c03 */
[----:B--2---:R-:W-:Y:S01]  /*0210*/  STG.E.U16 desc[UR8][R6.64], R9 ;  /* 0x0000000906007986 */ /* 0x004fe2000c101508 */
[----:B------:R-:W-:Y:S05]  /*0220*/  EXIT ;  /* 0x000000000000794d */ /* 0x000fea0003800000 */
.L_x_4:
        /* <DEDUP_REMOVED lines=13> */
.L_x_10:


//--------------------- .text._ZN17fastertransformer21gen_relative_pos_biasIflEEvPT_PKS1_PKT0_ii --------------------------
	.section	.text._ZN17fastertransformer21gen_relative_pos_biasIflEEvPT_PKS1_PKT0_ii,"ax",@progbits
	.align	128
        .global         _ZN17fastertransformer21gen_relative_pos_biasIflEEvPT_PKS1_PKT0_ii
        .type           _ZN17fastertransformer21gen_relative_pos_biasIflEEvPT_PKS1_PKT0_ii,@function
        .size           _ZN17fastertransformer21gen_relative_pos_biasIflEEvPT_PKS1_PKT0_ii,(.L_x_11 - _ZN17fastertransformer21gen_relative_pos_biasIflEEvPT_PKS1_PKT0_ii)
        .other          _ZN17fastertransformer21gen_relative_pos_biasIflEEvPT_PKS1_PKT0_ii,@"STO_CUDA_ENTRY STV_DEFAULT"
_ZN17fastertransformer21gen_relative_pos_biasIflEEvPT_PKS1_PKT0_ii:
.text._ZN17fastertransformer21gen_relative_pos_biasIflEEvPT_PKS1_PKT0_ii:
        /* <DEDUP_REMOVED lines=30> */
[----:B------:R-:W2:Y:S01]  /*01e0*/  LDG.E R9, desc[UR8][R8.64] ;  /* 0x0000000808097981 */ /* 0x000ea2000c1e1900 */
[----:B------:R-:W-:-:S04]  /*01f0*/  LEA R6, P0, R2, UR12, 0x2 ;  /* 0x0000000c02067c11 */ /* 0x000fc8000f8010ff */
[----:B------:R-:W-:-:S05]  /*0200*/  LEA.HI.X R7, R2, UR13, R3, 0x2, P0 ;  /* 0x0000000d02077c11 */ /* 0x000fca00080f1403 */
[----:B--2---:R-:W-:Y:S01]  /*0210*/  STG.E desc[UR8][R6.64], R9 ;  /* 0x0000000906007986 */ /* 0x004fe2000c101908 */
[----:B------:R-:W-:Y:S05]  /*0220*/  EXIT ;  /* 0x000000000000794d */ /* 0x000fea0003800000 */
.L_x_5:
        /* <DEDUP_REMOVED lines=13> */
.L_x_11:


//--------------------- .text._ZN17fastertransformer21gen_relative_pos_biasI6__halfiEEvPT_PKS2_PKT0_ii --------------------------
	.section	.text._ZN17fastertransformer21gen_relative_pos_biasI6__halfiEEvPT_PKS2_PKT0_ii,"ax",@progbits
	.align	128
        .global         _ZN17fastertransformer21gen_relative_pos_biasI6__halfiEEvPT_PKS2_PKT0_ii
        .type           _ZN17fastertransformer21gen_relative_pos_biasI6__halfiEEvPT_PKS2_PKT0_ii,@function
        .size           _ZN17fastertransformer21gen_relative_pos_biasI6__halfiEEvPT_PKS2_PKT0_ii,(.L_x_12 - _ZN17fastertransformer21gen_relative_pos_biasI6__halfiEEvPT_PKS2_PKT0_ii)
        .other          _ZN17fastertransformer21gen_relative_pos_biasI6__halfiEEvPT_PKS2_PKT0_ii,@"STO_CUDA_ENTRY STV_DEFAULT"
_ZN17fastertransformer21gen_relative_pos_biasI6__halfiEEvPT_PKS2_PKT0_ii:
.text._ZN17fastertransformer21gen_relative_pos_biasI6__halfiEEvPT_PKS2_PKT0_ii:
[----:B------:R-:W-:Y:S08]  /*0000*/  LDC R1, c[0x0][0x37c] ;  /* 0x0000df00ff017b82 */ /* 0x000ff00000000800 */
[----:B------:R-:W0:Y:S01]  /*0010*/  LDC.64 R4, c[0x0][0x398] ;  /* 0x0000e600ff047b82 */ /* 0x000e220000000a00 */
[----:B------:R-:W1:Y:S07]  /*0020*/  S2R R11, SR_TID.X ;  /* 0x00000000000b7919 */ /* 0x000e6e0000002100 */
[----:B------:R-:W2:Y:S08]  /*0030*/  S2UR UR4, SR_CTAID.X ;  /* 0x00000000000479c3 */ /* 0x000eb00000002500 */
[----:B------:R-:W3:Y:S01]  /*0040*/  S2UR UR6, SR_CTAID.Y ;  /* 0x00000000000679c3 */ /* 0x000ee20000002600 */
[----:B0-----:R-:W-:-:S04]  /*0050*/  IMAD R4, R4, R4, RZ ;  /* 0x0000000404047224 */ /* 0x001fc800078e02ff */
[C---:B------:R-:W-:Y:S02]  /*0060*/  IMAD R9, R4.reuse, R4, RZ ;  /* 0x0000000404097224 */ /* 0x040fe400078e02ff */
[----:B--2---:R-:W-:Y:S01]  /*0070*/  IMAD R0, R4, UR4, RZ ;  /* 0x0000000404007c24 */ /* 0x004fe2000f8e02ff */
[----:B------:R-:W-:Y:S01]  /*0080*/  SHF.R.S32.HI R4, RZ, 0x1f, R5 ;  /* 0x0000001fff047819 */ /* 0x000fe20000011405 */
[----:B------:R-:W-:-:S03]  /*0090*/  IMAD.WIDE.U32 R6, R9, R5, RZ ;  /* 0x0000000509067225 */ /* 0x000fc600078e00ff */
[----:B-1----:R-:W-:-:S04]  /*00a0*/  IADD3 R2, P0, PT, R0, R11, RZ ;  /* 0x0000000b00027210 */ /* 0x002fc80007f1e0ff */
[----:B------:R-:W-:-:S03]  /*00b0*/  IADD3.X R3, PT, PT, RZ, RZ, RZ, P0, !PT ;  /* 0x000000ffff037210 */ /* 0x000fc600007fe4ff */
[----:B---3--:R-:W-:-:S04]  /*00c0*/  IMAD.WIDE.U32 R2, R9, UR6, R2 ;  /* 0x0000000609027c25 */ /* 0x008fc8000f8e0002 */
[----:B------:R-:W-:Y:S01]  /*00d0*/  IMAD R9, R9, R4, R7 ;  /* 0x0000000409097224 */ /* 0x000fe200078e0207 */
[----:B------:R-:W-:-:S04]  /*00e0*/  ISETP.GE.U32.AND P0, PT, R2, R6, PT ;  /* 0x000000060200720c */ /* 0x000fc80003f06070 */
[----:B------:R-:W-:-:S13]  /*00f0*/  ISETP.GE.U32.AND.EX P0, PT, R3, R9, PT, P0 ;  /* 0x000000090300720c */ /* 0x000fda0003f06100 */
[----:B------:R-:W-:Y:S05]  /*0100*/  @P0 EXIT ;  /* 0x000000000000094d */ /* 0x000fea0003800000 */
[----:B------:R-:W0:Y:S01]  /*0110*/  LDC.64 R6, c[0x0][0x390] ;  /* 0x0000e400ff067b82 */ /* 0x000e220000000a00 */
[----:B------:R-:W1:Y:S01]  /*0120*/  LDCU.64 UR4, c[0x0][0x358] ;  /* 0x00006b00ff0477ac */ /* 0x000e620008000a00 */
[----:B------:R-:W-:Y:S01]  /*0130*/  IADD3 R9, PT, PT, R0, R11, RZ ;  /* 0x0000000b00097210 */ /* 0x000fe20007ffe0ff */
[----:B------:R-:W2:Y:S04]  /*0140*/  LDCU.64 UR8, c[0x0][0x380] ;  /* 0x00007000ff0877ac */ /* 0x000ea80008000a00 */
[----:B0-----:R-:W-:Y:S02]  /*0150*/  IMAD.WIDE.U32 R6, R9, 0x4, R6 ;  /* 0x0000000409067825 */ /* 0x001fe400078e0006 */
[----:B------:R-:W0:Y:S04]  /*0160*/  LDC.64 R8, c[0x0][0x388] ;  /* 0x0000e200ff087b82 */ /* 0x000e280000000a00 */
[----:B-1----:R-:W3:Y:S02]  /*0170*/  LDG.E R6, desc[UR4][R6.64] ;  /* 0x0000000406067981 */ /* 0x002ee4000c1e1900 */
[----:B---3--:R-:W-:-:S04]  /*0180*/  IMAD R5, R6, R5, UR6 ;  /* 0x0000000606057e24 */ /* 0x008fc8000f8e0205 */
[----:B0-----:R-:W-:-:S06]  /*0190*/  IMAD.WIDE R4, R5, 0x2, R8 ;  /* 0x0000000205047825 */ /* 0x001fcc00078e0208 */
[----:B------:R-:W3:Y:S01]  /*01a0*/  LDG.E.U16 R5, desc[UR4][R4.64] ;  /* 0x0000000404057981 */ /* 0x000ee2000c1e1500 */
[----:B--2---:R-:W-:-:S04]  /*01b0*/  LEA R8, P0, R2, UR8, 0x1 ;  /* 0x0000000802087c11 */ /* 0x004fc8000f8008ff */
[----:B------:R-:W-:-:S05]  /*01c0*/  LEA.HI.X R9, R2, UR9, R3, 0x1, P0 ;  /* 0x0000000902097c11 */ /* 0x000fca00080f0c03 */
[----:B---3--:R-:W-:Y:S01]  /*01d0*/  STG.E.U16 desc[UR4][R8.64], R5 ;  /* 0x0000000508007986 */ /* 0x008fe2000c101504 */
[----:B------:R-:W-:Y:S05]  /*01e0*/  EXIT ;  /* 0x000000000000794d */ /* 0x000fea0003800000 */
.L_x_6:
        /* <DEDUP_REMOVED lines=9> */
.L_x_12:


//--------------------- .text._ZN17fastertransformer21gen_relative_pos_biasIfiEEvPT_PKS1_PKT0_ii --------------------------
	.section	.text._ZN17fastertransformer21gen_relative_pos_biasIfiEEvPT_PKS1_PKT0_ii,"ax",@progbits
	.align	128
        .global         _ZN17fastertransformer21gen_relative_pos_biasIfiEEvPT_PKS1_PKT0_ii
        .type           _ZN17fastertransformer21gen_relative_pos_biasIfiEEvPT_PKS1_PKT0_ii,@function
        .size           _ZN17fastertransformer21gen_relative_pos_biasIfiEEvPT_PKS1_PKT0_ii,(.L_x_13 - _ZN17fastertransformer21gen_relative_pos_biasIfiEEvPT_PKS1_PKT0_ii)
        .other          _ZN17fastertransformer21gen_relative_pos_biasIfiEEvPT_PKS1_PKT0_ii,@"STO_CUDA_ENTRY STV_DEFAULT"
_ZN17fastertransformer21gen_relative_pos_biasIfiEEvPT_PKS1_PKT0_ii:
.text._ZN17fastertransformer21gen_relative_pos_biasIfiEEvPT_PKS1_PKT0_ii:
        /* <DEDUP_REMOVED lines=26> */
[----:B------:R-:W3:Y:S01]  /*01a0*/  LDG.E R5, desc[UR4][R4.64] ;  /* 0x0000000404057981 */ /* 0x000ee2000c1e1900 */
[----:B--2---:R-:W-:-:S04]  /*01b0*/  LEA R8, P0, R2, UR8, 0x2 ;  /* 0x0000000802087c11 */ /* 0x004fc8000f8010ff */
[----:B------:R-:W-:-:S05]  /*01c0*/  LEA.HI.X R9, R2, UR9, R3, 0x2, P0 ;  /* 0x0000000902097c11 */ /* 0x000fca00080f1403 */
[----:B---3--:R-:W-:Y:S01]  /*01d0*/  STG.E desc[UR4][R8.64], R5 ;  /* 0x0000000508007986 */ /* 0x008fe2000c101904 */
[----:B------:R-:W-:Y:S05]  /*01e0*/  EXIT ;  /* 0x000000000000794d */ /* 0x000fea0003800000 */
.L_x_7:
        /* <DEDUP_REMOVED lines=9> */
.L_x_13:


//--------------------- .nv.global.init           --------------------------
	.section	.nv.global.init,"aw",@progbits
	.align	4
.nv.global.init:
	.type		mrg32k3aM1SubSeq,@object
	.size		mrg32k3aM1SubSeq,(mrg32k3aM2SubSeq - mrg32k3aM1SubSeq)
mrg32k3aM1SubSeq:
        /*0000*/ 	.byte	0x0b, 0xcc, 0xee, 0x04, 0x73, 0x29, 0x8b, 0x6f, 0xf6, 0x53, 0x03, 0xf6, 0x23, 0xf6, 0xea, 0xda
        /* <DEDUP_REMOVED lines=125> */
	.type		mrg32k3aM2SubSeq,@object
	.size		mrg32k3aM2SubSeq,(mrg32k3aM1 - mrg32k3aM2SubSeq)
mrg32k3aM2SubSeq:
        /* <DEDUP_REMOVED lines=126> */
	.type		mrg32k3aM1,@object
	.size		mrg32k3aM1,(mrg32k3aM1Seq - mrg32k3aM1)
mrg32k3aM1:
        /* <DEDUP_REMOVED lines=144> */
	.type		mrg32k3aM1Seq,@object
	.size		mrg32k3aM1Seq,(mrg32k3aM2 - mrg32k3aM1Seq)
mrg32k3aM1Seq:
        /* <DEDUP_REMOVED lines=144> */
	.type		mrg32k3aM2,@object
	.size		mrg32k3aM2,(mrg32k3aM2Seq - mrg32k3aM2)
mrg32k3aM2:
        /* <DEDUP_REMOVED lines=144> */
	.type		mrg32k3aM2Seq,@object
	.size		mrg32k3aM2Seq,(precalc_xorwow_matrix - mrg32k3aM2Seq)
mrg32k3aM2Seq:
        /* <DEDUP_REMOVED lines=144> */
	.type		precalc_xorwow_matrix,@object
	.size		precalc_xorwow_matrix,(precalc_xorwow_offset_matrix - precalc_xorwow_matrix)
precalc_xorwow_matrix:
        /* <DEDUP_REMOVED lines=6400> */
	.type		precalc_xorwow_offset_matrix,@object
	.size		precalc_xorwow_offset_matrix,(.L_1 - precalc_xorwow_offset_matrix)
precalc_xorwow_offset_matrix:
        /* <DEDUP_REMOVED lines=6400> */
.L_1:


//--------------------- .nv.shared.reserved.0     --------------------------
	.section	.nv.shared.reserved.0,"aw",@nobits
	.weak		__nv_reservedSMEM_offset_0_alias
	.size		__nv_reservedSMEM_offset_0_alias, 0, 64
	.other		__nv_reservedSMEM_offset_0_alias,@"STO_CUDA_RESERVED_SHARED STV_DEFAULT"
__nv_reservedSMEM_offset_0_alias:
	.zero		0
	.zero		64


//--------------------- .nv.global                --------------------------
	.section	.nv.global,"aw",@nobits
.nv.global:
	.type		_ZN55_INTERNAL_2eb34329_24_gen_relative_pos_bias_cu_37f722264cuda3std6ranges3__45__cpo9iter_moveE,@object
	.size		_ZN55_INTERNAL_2eb34329_24_gen_relative_pos_bias_cu_37f722264cuda3std6ranges3__45__cpo9iter_moveE,(_ZN55_INTERNAL_2eb34329_24_gen_relative_pos_bias_cu_37f722264cuda3std3__457_GLOBAL__N__2eb34329_24_gen_relative_pos_bias_cu_37f722266ignoreE - _ZN55_INTERNAL_2eb34329_24_gen_relative_pos_bias_cu_37f722264cuda3std6ranges3__45__cpo9iter_moveE)
_ZN55_INTERNAL_2eb34329_24_gen_relative_pos_bias_cu_37f722264cuda3std6ranges3__45__cpo9iter_moveE:
	.zero		1
	.type		_ZN55_INTERNAL_2eb34329_24_gen_relative_pos_bias_cu_37f722264cuda3std3__457_GLOBAL__N__2eb34329_24_gen_relative_pos_bias_cu_37f722266ignoreE,@object
	.size		_ZN55_INTERNAL_2eb34329_24_gen_relative_pos_bias_cu_37f722264cuda3std3__457_GLOBAL__N__2eb34329_24_gen_relative_pos_bias_cu_37f722266ignoreE,(_ZN55_INTERNAL_2eb34329_24_gen_relative_pos_bias_cu_37f722264cuda3std3__45__cpo4cendE - _ZN55_INTERNAL_2eb34329_24_gen_relative_pos_bias_cu_37f722264cuda3std3__457_GLOBAL__N__2eb34329_24_gen_relative_pos_bias_cu_37f722266ignoreE)
_ZN55_INTERNAL_2eb34329_24_gen_relative_pos_bias_cu_37f722264cuda3std3__457_GLOBAL__N__2eb34329_24_gen_relative_pos_bias_cu_37f722266ignoreE:
	.zero		1
	.type		_ZN55_INTERNAL_2eb34329_24_gen_relative_pos_bias_cu_37f722264cuda3std3__45__cpo4cendE,@object
	.size		_ZN55_INTERNAL_2eb34329_24_gen_relative_pos_bias_cu_37f722264cuda3std3__45__cpo4cendE,(_ZN55_INTERNAL_2eb34329_24_gen_relative_pos_bias_cu_37f722264cuda3std3__45__cpo3endE - _ZN55_INTERNAL_2eb34329_24_gen_relative_pos_bias_cu_37f722264cuda3std3__45__cpo4cendE)
_ZN55_INTERNAL_2eb34329_24_gen_relative_pos_bias_cu_37f722264cuda3std3__45__cpo4cendE:
	.zero		1
	.type		_ZN55_INTERNAL_2eb34329_24_gen_relative_pos_bias_cu_37f722264cuda3std3__45__cpo3endE,@object
	.size		_ZN55_INTERNAL_2eb34329_24_gen_relative_pos_bias_cu_37f722264cuda3std3__45__cpo3endE,(_ZN55_INTERNAL_2eb34329_24_gen_relative_pos_bias_cu_37f722264cuda3std3__48in_placeE - _ZN55_INTERNAL_2eb34329_24_gen_relative_pos_bias_cu_37f722264cuda3std3__45__cpo3endE)
_ZN55_INTERNAL_2eb34329_24_gen_relative_pos_bias_cu_37f722264cuda3std3__45__cpo3endE:
	.zero		1
	.type		_ZN55_INTERNAL_2eb34329_24_gen_relative_pos_bias_cu_37f722264cuda3std3__48in_placeE,@object
	.size		_ZN55_INTERNAL_2eb34329_24_gen_relative_pos_bias_cu_37f722264cuda3std3__48in_placeE,(_ZN55_INTERNAL_2eb34329_24_gen_relative_pos_bias_cu_37f722264cuda3std6ranges3__45__cpo7advanceE - _ZN55_INTERNAL_2eb34329_24_gen_relative_pos_bias_cu_37f722264cuda3std3__48in_placeE)
_ZN55_INTERNAL_2eb34329_24_gen_relative_pos_bias_cu_37f722264cuda3std3__48in_placeE:
	.zero		1
	.type		_ZN55_INTERNAL_2eb34329_24_gen_relative_pos_bias_cu_37f722264cuda3std6ranges3__45__cpo7advanceE,@object
	.size		_ZN55_INTERNAL_2eb34329_24_gen_relative_pos_bias_cu_37f722264cuda3std6ranges3__45__cpo7advanceE,(_ZN55_INTERNAL_2eb34329_24_gen_relative_pos_bias_cu_37f722264cuda3std3__45__cpo5beginE - _ZN55_INTERNAL_2eb34329_24_gen_relative_pos_bias_cu_37f722264cuda3std6ranges3__45__cpo7advanceE)
_ZN55_INTERNAL_2eb34329_24_gen_relative_pos_bias_cu_37f722264cuda3std6ranges3__45__cpo7advanceE:
	.zero		1
	.type		_ZN55_INTERNAL_2eb34329_24_gen_relative_pos_bias_cu_37f722264cuda3std3__45__cpo5beginE,@object
	.size		_ZN55_INTERNAL_2eb34329_24_gen_relative_pos_bias_cu_37f722264cuda3std3__45__cpo5beginE,(_ZN55_INTERNAL_2eb34329_24_gen_relative_pos_bias_cu_37f722264cuda3std3__419piecewise_constructE - _ZN55_INTERNAL_2eb34329_24_gen_relative_pos_bias_cu_37f722264cuda3std3__45__cpo5beginE)
_ZN55_INTERNAL_2eb34329_24_gen_relative_pos_bias_cu_37f722264cuda3std3__45__cpo5beginE:
	.zero		1
	.type		_ZN55_INTERNAL_2eb34329_24_gen_relative_pos_bias_cu_37f722264cuda3std3__419piecewise_constructE,@object
	.size		_ZN55_INTERNAL_2eb34329_24_gen_relative_pos_bias_cu_37f722264cuda3std3__419piecewise_constructE,(_ZN55_INTERNAL_2eb34329_24_gen_relative_pos_bias_cu_37f722264cuda3std3__45__cpo6cbeginE - _ZN55_INTERNAL_2eb34329_24_gen_relative_pos_bias_cu_37f722264cuda3std3__419piecewise_constructE)
_ZN55_INTERNAL_2eb34329_24_gen_relative_pos_bias_cu_37f722264cuda3std3__419piecewise_constructE:
	.zero		1
	.type		_ZN55_INTERNAL_2eb34329_24_gen_relative_pos_bias_cu_37f722264cuda3std3__45__cpo6cbeginE,@object
	.size		_ZN55_INTERNAL_2eb34329_24_gen_relative_pos_bias_cu_37f722264cuda3std3__45__cpo6cbeginE,(_ZN55_INTERNAL_2eb34329_24_gen_relative_pos_bias_cu_37f722264cuda3std6ranges3__45__cpo4swapE - _ZN55_INTERNAL_2eb34329_24_gen_relative_pos_bias_cu_37f722264cuda3std3__45__cpo6cbeginE)
_ZN55_INTERNAL_2eb34329_24_gen_relative_pos_bias_cu_37f722264cuda3std3__45__cpo6cbeginE:
	.zero		1
	.type		_ZN55_INTERNAL_2eb34329_24_gen_relative_pos_bias_cu_37f722264cuda3std6ranges3__45__cpo4swapE,@object
	.size		_ZN55_INTERNAL_2eb34329_24_gen_relative_pos_bias_cu_37f722264cuda3std6ranges3__45__cpo4swapE,(.L_16 - _ZN55_INTERNAL_2eb34329_24_gen_relative_pos_bias_cu_37f722264cuda3std6ranges3__45__cpo4swapE)
_ZN55_INTERNAL_2eb34329_24_gen_relative_pos_bias_cu_37f722264cuda3std6ranges3__45__cpo4swapE:
	.zero		1
.L_16:


//--------------------- .nv.constant0._ZN17fastertransformer21generate_alibi_slopesI6__halfEEvPT_m --------------------------
	.section	.nv.constant0._ZN17fastertransformer21generate_alibi_slopesI6__halfEEvPT_m,"a",@progbits
	.sectionflags	@""
	.align	4
.nv.constant0._ZN17fastertransformer21generate_alibi_slopesI6__halfEEvPT_m:
	.zero		912


//--------------------- .nv.constant0._ZN17fastertransformer21generate_alibi_slopesIfEEvPT_m --------------------------
	.section	.nv.constant0._ZN17fastertransformer21generate_alibi_slopesIfEEvPT_m,"a",@progbits
	.sectionflags	@""
	.align	4
.nv.constant0._ZN17fastertransformer21generate_alibi_slopesIfEEvPT_m:
	.zero		912


//--------------------- .nv.constant0._ZN17fastertransformer21gen_relative_pos_biasI6__halflEEvPT_PKS2_PKT0_ii --------------------------
	.section	.nv.constant0._ZN17fastertransformer21gen_relative_pos_biasI6__halflEEvPT_PKS2_PKT0_ii,"a",@progbits
	.sectionflags	@""
	.align	4
.nv.constant0._ZN17fastertransformer21gen_relative_pos_biasI6__halflEEvPT_PKS2_PKT0_ii:
	.zero		928


//--------------------- .nv.constant0._ZN17fastertransformer21gen_relative_pos_biasIflEEvPT_PKS1_PKT0_ii --------------------------
	.section	.nv.constant0._ZN17fastertransformer21gen_relative_pos_biasIflEEvPT_PKS1_PKT0_ii,"a",@progbits
	.sectionflags	@""
	.align	4
.nv.constant0._ZN17fastertransformer21gen_relative_pos_biasIflEEvPT_PKS1_PKT0_ii:
	.zero		928


//--------------------- .nv.constant0._ZN17fastertransformer21gen_relative_pos_biasI6__halfiEEvPT_PKS2_PKT0_ii --------------------------
	.section	.nv.constant0._ZN17fastertransformer21gen_relative_pos_biasI6__halfiEEvPT_PKS2_PKT0_ii,"a",@progbits
	.sectionflags	@""
	.align	4
.nv.constant0._ZN17fastertransformer21gen_relative_pos_biasI6__halfiEEvPT_PKS2_PKT0_ii:
	.zero		928


//--------------------- .nv.constant0._ZN17fastertransformer21gen_relative_pos_biasIfiEEvPT_PKS1_PKT0_ii --------------------------
	.section	.nv.constant0._ZN17fastertransformer21gen_relative_pos_biasIfiEEvPT_PKS1_PKT0_ii,"a",@progbits
	.sectionflags	@""
	.align	4
.nv.constant0._ZN17fastertransformer21gen_relative_pos_biasIfiEEvPT_PKS1_PKT0_ii:
	.zero		928


//--------------------- SYMBOLS --------------------------

	.type		.nv.reservedSmem.offset0,@object
	.size		.nv.reservedSmem.offset0,0x4
